	.version 1.4
	.target sm_10, map_f64_to_f32
	// compiled with /usr/local/cuda-6.0/open64/lib//be
	// nvopencc 4.1 built on 2014-05-08

	//-----------------------------------------------------------
	// Compiling /tmp/tmpxft_00001b43_00000000-9_square.cpp3.i (/tmp/ccBI#.quwiDp)
	//-----------------------------------------------------------

	//-----------------------------------------------------------
	// Options:
	//-----------------------------------------------------------
	//  Target:ptx, ISA:sm_10, Endian:little, Pointer Size:64
	//  -O3	(Optimization level)
	//  -g0	(Debug level)
	//  -m2	(Report advisories)
	//-----------------------------------------------------------

	.file	1	"<command-line>"
	.file	2	"/tmp/tmpxft_00001b43_00000000-8_square.cudafe2.gpu"
	.file	3	"/usr/lib/gcc/x86_64-linux-gnu/4.6/include/stddef.h"
	.file	4	"/usr/local/cuda-6.0/bin/../targets/x86_64-linux/include/crt/device_runtime.h"
	.file	5	"/usr/local/cuda-6.0/bin/../targets/x86_64-linux/include/host_defines.h"
	.file	6	"/usr/local/cuda-6.0/bin/../targets/x86_64-linux/include/builtin_types.h"
	.file	7	"/usr/local/cuda-6.0/bin/../targets/x86_64-linux/include/device_types.h"
	.file	8	"/usr/local/cuda-6.0/bin/../targets/x86_64-linux/include/driver_types.h"
	.file	9	"/usr/local/cuda-6.0/bin/../targets/x86_64-linux/include/surface_types.h"
	.file	10	"/usr/local/cuda-6.0/bin/../targets/x86_64-linux/include/texture_types.h"
	.file	11	"/usr/local/cuda-6.0/bin/../targets/x86_64-linux/include/vector_types.h"
	.file	12	"/usr/local/cuda-6.0/bin/../targets/x86_64-linux/include/device_launch_parameters.h"
	.file	13	"/usr/local/cuda-6.0/bin/../targets/x86_64-linux/include/crt/storage_class.h"
	.file	14	"square.cu"
	.file	15	"/usr/local/cuda-6.0/bin/../targets/x86_64-linux/include/common_functions.h"
	.file	16	"/usr/local/cuda-6.0/bin/../targets/x86_64-linux/include/math_functions.h"
	.file	17	"/usr/local/cuda-6.0/bin/../targets/x86_64-linux/include/math_constants.h"
	.file	18	"/usr/local/cuda-6.0/bin/../targets/x86_64-linux/include/device_functions.h"
	.file	19	"/usr/local/cuda-6.0/bin/../targets/x86_64-linux/include/sm_11_atomic_functions.h"
	.file	20	"/usr/local/cuda-6.0/bin/../targets/x86_64-linux/include/sm_12_atomic_functions.h"
	.file	21	"/usr/local/cuda-6.0/bin/../targets/x86_64-linux/include/sm_13_double_functions.h"
	.file	22	"/usr/local/cuda-6.0/bin/../targets/x86_64-linux/include/sm_20_atomic_functions.h"
	.file	23	"/usr/local/cuda-6.0/bin/../targets/x86_64-linux/include/sm_32_atomic_functions.h"
	.file	24	"/usr/local/cuda-6.0/bin/../targets/x86_64-linux/include/sm_35_atomic_functions.h"
	.file	25	"/usr/local/cuda-6.0/bin/../targets/x86_64-linux/include/sm_20_intrinsics.h"
	.file	26	"/usr/local/cuda-6.0/bin/../targets/x86_64-linux/include/sm_30_intrinsics.h"
	.file	27	"/usr/local/cuda-6.0/bin/../targets/x86_64-linux/include/sm_32_intrinsics.h"
	.file	28	"/usr/local/cuda-6.0/bin/../targets/x86_64-linux/include/sm_35_intrinsics.h"
	.file	29	"/usr/local/cuda-6.0/bin/../targets/x86_64-linux/include/surface_functions.h"
	.file	30	"/usr/local/cuda-6.0/bin/../targets/x86_64-linux/include/texture_fetch_functions.h"
	.file	31	"/usr/local/cuda-6.0/bin/../targets/x86_64-linux/include/texture_indirect_functions.h"
	.file	32	"/usr/local/cuda-6.0/bin/../targets/x86_64-linux/include/surface_indirect_functions.h"
	.file	33	"/usr/local/cuda-6.0/bin/../targets/x86_64-linux/include/math_functions_dbl_ptx1.h"


	.entry _Z9cu_squarePi (
		.param .u64 __cudaparm__Z9cu_squarePi_a)
	{
	.reg .u16 %rh<4>;
	.reg .u32 %r<7>;
	.reg .u64 %rd<6>;
	.loc	14	1	0
$LDWbegin__Z9cu_squarePi:
	.loc	14	4	0
	ld.param.u64 	%rd1, [__cudaparm__Z9cu_squarePi_a];
	cvt.u32.u16 	%r1, %tid.x;
	mov.u16 	%rh1, %ctaid.x;
	mov.u16 	%rh2, %ntid.x;
	mul.wide.u16 	%r2, %rh1, %rh2;
	add.u32 	%r3, %r1, %r2;
	cvt.s64.s32 	%rd2, %r3;
	mul.wide.s32 	%rd3, %r3, 4;
	add.u64 	%rd4, %rd1, %rd3;
	ld.global.s32 	%r4, [%rd4+0];
	mul.lo.s32 	%r5, %r4, %r4;
	st.global.s32 	[%rd4+0], %r5;
	.loc	14	5	0
	exit;
$LDWend__Z9cu_squarePi:
	} // _Z9cu_squarePi



// ===== COMPILED SASS (sm_100) =====

	.target	sm_100

	.elftype	@"ET_EXEC"


//--------------------- .note.nv.tkinfo           --------------------------
	.section	.note.nv.tkinfo,"",@"SHT_NOTE"
	.sectionflags	@"SHF_NOTE_NV_TKINFO"
	.tkinfo
        /*0018*/ 	.word	0x00000002
        /*0030*/ 	.string	""
        /*0030*/ 	.string	"ptxas"
        /*0030*/ 	.string	"Cuda compilation tools, release 13.0, V13.0.88"
        /*0030*/ 	.string	"Build cuda_13.0.r13.0/compiler.36424714_0"
        /*0030*/ 	.string	"-arch sm_100 "



//--------------------- .note.nv.cuinfo           --------------------------
	.section	.note.nv.cuinfo,"",@"SHT_NOTE"
	.sectionflags	@"SHF_NOTE_NV_CUINFO"
        /*0018*/ 	.short	0x0002
        /*001a*/ 	.short	0x000a
        /*001c*/ 	.short	0x0082
	.zero		2


//--------------------- .nv.info                  --------------------------
	.section	.nv.info,"",@"SHT_CUDA_INFO"
	.align	4


	//----- nvinfo : EIATTR_REGCOUNT
	.align		4
        /*0000*/ 	.byte	0x04, 0x2f
        /*0002*/ 	.short	(.L_1 - .L_0)
	.align		4
.L_0:
        /*0004*/ 	.word	index@(_Z9cu_squarePi)
        /*0008*/ 	.word	0x00000008


	//----- nvinfo : EIATTR_FRAME_SIZE
	.align		4
.L_1:
        /*000c*/ 	.byte	0x04, 0x11
        /*000e*/ 	.short	(.L_3 - .L_2)
	.align		4
.L_2:
        /*0010*/ 	.word	index@(_Z9cu_squarePi)
        /*0014*/ 	.word	0x00000000


	//----- nvinfo : EIATTR_MIN_STACK_SIZE
	.align		4
.L_3:
        /*0018*/ 	.byte	0x04, 0x12
        /*001a*/ 	.short	(.L_5 - .L_4)
	.align		4
.L_4:
        /*001c*/ 	.word	index@(_Z9cu_squarePi)
        /*0020*/ 	.word	0x00000000
.L_5:


//--------------------- .nv.compat                --------------------------
	.section	.nv.compat,"",@"SHT_CUDA_COMPAT_INFO"
	.align	4
        /*0000*/ 	.byte	0x02, 0x09, 0x00, 0x00, 0x02, 0x02, 0x01, 0x00, 0x02, 0x05, 0x05, 0x00, 0x03, 0x07, 0x01, 0x01
        /*0010*/ 	.byte	0x02, 0x03, 0x00, 0x00, 0x02, 0x06, 0x01, 0x00, 0x04, 0x0b, 0x08, 0x00, 0x09, 0x00, 0x00, 0x00
        /*0020*/ 	.byte	0x00, 0x00, 0x00, 0x00


//--------------------- .nv.info._Z9cu_squarePi   --------------------------
	.section	.nv.info._Z9cu_squarePi,"",@"SHT_CUDA_INFO"
	.sectionflags	@""
	.align	4


	//----- nvinfo : EIATTR_CUDA_API_VERSION
	.align		4
        /*0000*/ 	.byte	0x04, 0x37
        /*0002*/ 	.short	(.L_7 - .L_6)
.L_6:
        /*0004*/ 	.word	0x00000082


	//----- nvinfo : EIATTR_KPARAM_INFO
	.align		4
.L_7:
        /*0008*/ 	.byte	0x04, 0x17
        /*000a*/ 	.short	(.L_9 - .L_8)
.L_8:
        /*000c*/ 	.word	0x00000000
        /*0010*/ 	.short	0x0000
        /*0012*/ 	.short	0x0000
        /*0014*/ 	.byte	0x00, 0xf0, 0x21, 0x00


	//----- nvinfo : EIATTR_SPARSE_MMA_MASK
	.align		4
.L_9:
        /*0018*/ 	.byte	0x03, 0x50
        /*001a*/ 	.short	0x0000


	//----- nvinfo : EIATTR_MAXREG_COUNT
	.align		4
        /*001c*/ 	.byte	0x03, 0x1b
        /*001e*/ 	.short	0x00ff


	//----- nvinfo : EIATTR_MERCURY_ISA_VERSION
	.align		4
        /*0020*/ 	.byte	0x03, 0x5f
        /*0022*/ 	.short	0x0101


	//----- nvinfo : EIATTR_VRC_CTA_INIT_COUNT
	.align		4
        /*0024*/ 	.byte	0x02, 0x4a
	.zero		1
	.zero		1


	//----- nvinfo : EIATTR_EXIT_INSTR_OFFSETS
	.align		4
        /*0028*/ 	.byte	0x04, 0x1c
        /*002a*/ 	.short	(.L_11 - .L_10)


	//   ....[0]....
.L_10:
        /*002c*/ 	.word	0x000000e0


	//----- nvinfo : EIATTR_CBANK_PARAM_SIZE
	.align		4
.L_11:
        /*0030*/ 	.byte	0x03, 0x19
        /*0032*/ 	.short	0x0008


	//----- nvinfo : EIATTR_PARAM_CBANK
	.align		4
        /*0034*/ 	.byte	0x04, 0x0a
        /*0036*/ 	.short	(.L_13 - .L_12)
	.align		4
.L_12:
        /*0038*/ 	.word	index@(.nv.constant0._Z9cu_squarePi)
        /*003c*/ 	.short	0x0380
        /*003e*/ 	.short	0x0008


	//----- nvinfo : EIATTR_SW_WAR
	.align		4
.L_13:
        /*0040*/ 	.byte	0x04, 0x36
        /*0042*/ 	.short	(.L_15 - .L_14)
.L_14:
        /*0044*/ 	.word	0x00000008
.L_15:


//--------------------- .nv.callgraph             --------------------------
	.section	.nv.callgraph,"",@"SHT_CUDA_CALLGRAPH"
	.align	4
	.sectionentsize	8
	.align		4
        /*0000*/ 	.word	0x00000000
	.align		4
        /*0004*/ 	.word	0xffffffff
	.align		4
        /*0008*/ 	.word	0x00000000
	.align		4
        /*000c*/ 	.word	0xfffffffe
	.align		4
        /*0010*/ 	.word	0x00000000
	.align		4
        /*0014*/ 	.word	0xfffffffd
	.align		4
        /*0018*/ 	.word	0x00000000
	.align		4
        /*001c*/ 	.word	0xfffffffc


//--------------------- .text._Z9cu_squarePi      --------------------------
	.section	.text._Z9cu_squarePi,"ax",@progbits
	.align	128
.text._Z9cu_squarePi:
        .type           _Z9cu_squarePi,@function
        .size           _Z9cu_squarePi,(.L_x_1 - _Z9cu_squarePi)
        .other          _Z9cu_squarePi,@"STO_CUDA_ENTRY STV_DEFAULT"
_Z9cu_squarePi:
[----:B------:R-:W-:Y:S01]  /*0000*/  LDC R1, c[0x0][0x37c] ;  /* 0x0000df00ff017b82 */ /* 0x000fe20000000800 */
[----:B------:R-:W0:Y:S07]  /*0010*/  S2R R0, SR_TID.X ;  /* 0x0000000000007919 */ /* 0x000e2e0000002100 */
[----:B------:R-:W1:Y:S01]  /*0020*/  S2UR UR4, SR_CTAID.X ;  /* 0x00000000000479c3 */ /* 0x000e620000002500 */
[----:B------:R-:W2:Y:S07]  /*0030*/  LDCU.64 UR6, c[0x0][0x358] ;  /* 0x00006b00ff0677ac */ /* 0x000eae0008000a00 */
[----:B------:R-:W3:Y:S08]  /*0040*/  LDC R5, c[0x0][0x360] ;  /* 0x0000d800ff057b82 */ /* 0x000ef00000000800 */
[----:B------:R-:W4:Y:S01]  /*0050*/  LDC.64 R2, c[0x0][0x380] ;  /* 0x0000e000ff027b82 */ /* 0x000f220000000a00 */
[----:B-1----:R-:W-:Y:S01]  /*0060*/  ULOP3.LUT UR4, UR4, 0xffff, URZ, 0xc0, !UPT ;  /* 0x0000ffff04047892 */ /* 0x002fe2000f8ec0ff */
[----:B0-----:R-:W-:-:S02]  /*0070*/  LOP3.LUT R0, R0, 0xffff, RZ, 0xc0, !PT ;  /* 0x0000ffff00007812 */ /* 0x001fc400078ec0ff */
[----:B---3--:R-:W-:-:S05]  /*0080*/  LOP3.LUT R5, R5, 0xffff, RZ, 0xc0, !PT ;  /* 0x0000ffff05057812 */ /* 0x008fca00078ec0ff */
[----:B------:R-:W-:-:S04]  /*0090*/  IMAD R5, R5, UR4, R0 ;  /* 0x0000000405057c24 */ /* 0x000fc8000f8e0200 */
[----:B----4-:R-:W-:-:S05]  /*00a0*/  IMAD.WIDE R2, R5, 0x4, R2 ;  /* 0x0000000405027825 */ /* 0x010fca00078e0202 */
[----:B--2---:R-:W2:Y:S02]  /*00b0*/  LDG.E R0, desc[UR6][R2.64] ;  /* 0x0000000602007981 */ /* 0x004ea4000c1e1900 */
[----:B--2---:R-:W-:-:S05]  /*00c0*/  IMAD R5, R0, R0, RZ ;  /* 0x0000000000057224 */ /* 0x004fca00078e02ff */
[----:B------:R-:W-:Y:S01]  /*00d0*/  STG.E desc[UR6][R2.64], R5 ;  /* 0x0000000502007986 */ /* 0x000fe2000c101906 */
[----:B------:R-:W-:Y:S05]  /*00e0*/  EXIT ;  /* 0x000000000000794d */ /* 0x000fea0003800000 */
.L_x_0:
[----:B------:R-:W-:-:S00]  /*00f0*/  BRA `(.L_x_0) ;  /* 0xfffffffc00fc7947 */ /* 0x000fc0000383ffff */
[----:B------:R-:W-:-:S00]  /*0100*/  NOP ;  /* 0x0000000000007918 */ /* 0x000fc00000000000 */
[----:B------:R-:W-:-:S00]  /*0110*/  NOP ;  /* 0x0000000000007918 */ /* 0x000fc00000000000 */
[----:B------:R-:W-:-:S00]  /*0120*/  NOP ;  /* 0x0000000000007918 */ /* 0x000fc00000000000 */
[----:B------:R-:W-:-:S00]  /*0130*/  NOP ;  /* 0x0000000000007918 */ /* 0x000fc00000000000 */
[----:B------:R-:W-:-:S00]  /*0140*/  NOP ;  /* 0x0000000000007918 */ /* 0x000fc00000000000 */
[----:B------:R-:W-:-:S00]  /*0150*/  NOP ;  /* 0x0000000000007918 */ /* 0x000fc00000000000 */
[----:B------:R-:W-:-:S00]  /*0160*/  NOP ;  /* 0x0000000000007918 */ /* 0x000fc00000000000 */
[----:B------:R-:W-:-:S00]  /*0170*/  NOP ;  /* 0x0000000000007918 */ /* 0x000fc00000000000 */
.L_x_1:


//--------------------- .nv.shared.reserved.0     --------------------------
	.section	.nv.shared.reserved.0,"aw",@nobits
	.weak		__nv_reservedSMEM_offset_0_alias
	.size		__nv_reservedSMEM_offset_0_alias, 0, 64
	.other		__nv_reservedSMEM_offset_0_alias,@"STO_CUDA_RESERVED_SHARED STV_DEFAULT"
__nv_reservedSMEM_offset_0_alias:
	.zero		0
	.zero		64


//--------------------- .nv.constant0._Z9cu_squarePi --------------------------
	.section	.nv.constant0._Z9cu_squarePi,"a",@progbits
	.sectionflags	@""
	.align	4
.nv.constant0._Z9cu_squarePi:
	.zero		904


//--------------------- SYMBOLS --------------------------

	.type		.nv.reservedSmem.offset0,@object
	.size		.nv.reservedSmem.offset0,0x4
